//
// Generated by NVIDIA NVVM Compiler
//
// Compiler Build ID: CL-36424714
// Cuda compilation tools, release 13.0, V13.0.88
// Based on NVVM 20.0.0
//

.version 9.0
.target sm_100
.address_size 64

	// .globl	_Z11tiledMatMulPfS_S_
// _ZZ11tiledMatMulPfS_S_E10cachetileA has been demoted
// _ZZ11tiledMatMulPfS_S_E10cachetileB has been demoted

.visible .entry _Z11tiledMatMulPfS_S_(
	.param .u64 .ptr .align 1 _Z11tiledMatMulPfS_S__param_0,
	.param .u64 .ptr .align 1 _Z11tiledMatMulPfS_S__param_1,
	.param .u64 .ptr .align 1 _Z11tiledMatMulPfS_S__param_2
)
{
	.reg .pred 	%p<7>;
	.reg .b32 	%r<38>;
	.reg .b32 	%f<110>;
	.reg .b64 	%rd<19>;
	// demoted variable
	.shared .align 4 .b8 _ZZ11tiledMatMulPfS_S_E10cachetileA[1088];
	// demoted variable
	.shared .align 4 .b8 _ZZ11tiledMatMulPfS_S_E10cachetileB[1088];
	ld.param.u64 	%rd8, [_Z11tiledMatMulPfS_S__param_0];
	ld.param.u64 	%rd9, [_Z11tiledMatMulPfS_S__param_1];
	ld.param.u64 	%rd7, [_Z11tiledMatMulPfS_S__param_2];
	cvta.to.global.u64 	%rd1, %rd9;
	cvta.to.global.u64 	%rd2, %rd8;
	mov.u32 	%r18, %tid.x;
	mov.u32 	%r19, %ctaid.x;
	mov.u32 	%r20, %ntid.x;
	mul.lo.s32 	%r1, %r19, %r20;
	add.s32 	%r2, %r1, %r18;
	mov.u32 	%r21, %tid.y;
	mov.u32 	%r22, %ctaid.y;
	mov.u32 	%r23, %ntid.y;
	mad.lo.s32 	%r3, %r22, %r23, %r21;
	or.b32  	%r24, %r18, %r21;
	and.b32  	%r4, %r24, 1008;
	mul.lo.s32 	%r25, %r18, 68;
	mov.u32 	%r26, _ZZ11tiledMatMulPfS_S_E10cachetileA;
	add.s32 	%r27, %r26, %r25;
	shl.b32 	%r28, %r21, 2;
	add.s32 	%r5, %r27, %r28;
	mov.u32 	%r29, _ZZ11tiledMatMulPfS_S_E10cachetileB;
	add.s32 	%r30, %r29, %r25;
	add.s32 	%r6, %r30, %r28;
	mad.lo.s32 	%r7, %r3, 768, %r18;
	mad.lo.s32 	%r8, %r21, 68, %r26;
	shl.b32 	%r31, %r18, 6;
	sub.s32 	%r9, %r30, %r31;
	mul.wide.u32 	%rd10, %r7, 4;
	add.s64 	%rd11, %rd10, %rd2;
	add.s64 	%rd18, %rd11, 64;
	mad.lo.s32 	%r35, %r21, 768, %r2;
	mov.f32 	%f107, 0f00000000;
	mov.b32 	%r37, 0;
	mov.u32 	%r36, %r7;
$L__BB0_1:
	setp.ne.s32 	%p1, %r4, 0;
	mul.wide.s32 	%rd12, %r35, 4;
	add.s64 	%rd5, %rd1, %rd12;
	@%p1 bra 	$L__BB0_3;
	mul.wide.u32 	%rd13, %r36, 4;
	add.s64 	%rd14, %rd2, %rd13;
	ld.global.f32 	%f10, [%rd14];
	st.shared.f32 	[%r5], %f10;
	ld.global.f32 	%f108, [%rd5];
	bra.uni 	$L__BB0_4;
$L__BB0_3:
	mov.b32 	%r32, 0;
	st.shared.u32 	[%r5], %r32;
	mov.f32 	%f108, 0f00000000;
$L__BB0_4:
	setp.eq.s32 	%p2, %r4, 0;
	st.shared.f32 	[%r6], %f108;
	bar.sync 	0;
	ld.shared.f32 	%f11, [%r8];
	ld.shared.f32 	%f12, [%r9];
	fma.rn.f32 	%f13, %f11, %f12, %f107;
	ld.shared.f32 	%f14, [%r8+4];
	ld.shared.f32 	%f15, [%r9+68];
	fma.rn.f32 	%f16, %f14, %f15, %f13;
	ld.shared.f32 	%f17, [%r8+8];
	ld.shared.f32 	%f18, [%r9+136];
	fma.rn.f32 	%f19, %f17, %f18, %f16;
	ld.shared.f32 	%f20, [%r8+12];
	ld.shared.f32 	%f21, [%r9+204];
	fma.rn.f32 	%f22, %f20, %f21, %f19;
	ld.shared.f32 	%f23, [%r8+16];
	ld.shared.f32 	%f24, [%r9+272];
	fma.rn.f32 	%f25, %f23, %f24, %f22;
	ld.shared.f32 	%f26, [%r8+20];
	ld.shared.f32 	%f27, [%r9+340];
	fma.rn.f32 	%f28, %f26, %f27, %f25;
	ld.shared.f32 	%f29, [%r8+24];
	ld.shared.f32 	%f30, [%r9+408];
	fma.rn.f32 	%f31, %f29, %f30, %f28;
	ld.shared.f32 	%f32, [%r8+28];
	ld.shared.f32 	%f33, [%r9+476];
	fma.rn.f32 	%f34, %f32, %f33, %f31;
	ld.shared.f32 	%f35, [%r8+32];
	ld.shared.f32 	%f36, [%r9+544];
	fma.rn.f32 	%f37, %f35, %f36, %f34;
	ld.shared.f32 	%f38, [%r8+36];
	ld.shared.f32 	%f39, [%r9+612];
	fma.rn.f32 	%f40, %f38, %f39, %f37;
	ld.shared.f32 	%f41, [%r8+40];
	ld.shared.f32 	%f42, [%r9+680];
	fma.rn.f32 	%f43, %f41, %f42, %f40;
	ld.shared.f32 	%f44, [%r8+44];
	ld.shared.f32 	%f45, [%r9+748];
	fma.rn.f32 	%f46, %f44, %f45, %f43;
	ld.shared.f32 	%f47, [%r8+48];
	ld.shared.f32 	%f48, [%r9+816];
	fma.rn.f32 	%f49, %f47, %f48, %f46;
	ld.shared.f32 	%f50, [%r8+52];
	ld.shared.f32 	%f51, [%r9+884];
	fma.rn.f32 	%f52, %f50, %f51, %f49;
	ld.shared.f32 	%f53, [%r8+56];
	ld.shared.f32 	%f54, [%r9+952];
	fma.rn.f32 	%f55, %f53, %f54, %f52;
	ld.shared.f32 	%f56, [%r8+60];
	ld.shared.f32 	%f57, [%r9+1020];
	fma.rn.f32 	%f4, %f56, %f57, %f55;
	bar.sync 	0;
	@%p2 bra 	$L__BB0_6;
	mov.b32 	%r33, 0;
	st.shared.u32 	[%r5], %r33;
	mov.f32 	%f109, 0f00000000;
	bra.uni 	$L__BB0_7;
$L__BB0_6:
	ld.global.f32 	%f59, [%rd18];
	st.shared.f32 	[%r5], %f59;
	ld.global.f32 	%f109, [%rd5+49152];
$L__BB0_7:
	st.shared.f32 	[%r6], %f109;
	bar.sync 	0;
	ld.shared.f32 	%f60, [%r8];
	ld.shared.f32 	%f61, [%r9];
	fma.rn.f32 	%f62, %f60, %f61, %f4;
	ld.shared.f32 	%f63, [%r8+4];
	ld.shared.f32 	%f64, [%r9+68];
	fma.rn.f32 	%f65, %f63, %f64, %f62;
	ld.shared.f32 	%f66, [%r8+8];
	ld.shared.f32 	%f67, [%r9+136];
	fma.rn.f32 	%f68, %f66, %f67, %f65;
	ld.shared.f32 	%f69, [%r8+12];
	ld.shared.f32 	%f70, [%r9+204];
	fma.rn.f32 	%f71, %f69, %f70, %f68;
	ld.shared.f32 	%f72, [%r8+16];
	ld.shared.f32 	%f73, [%r9+272];
	fma.rn.f32 	%f74, %f72, %f73, %f71;
	ld.shared.f32 	%f75, [%r8+20];
	ld.shared.f32 	%f76, [%r9+340];
	fma.rn.f32 	%f77, %f75, %f76, %f74;
	ld.shared.f32 	%f78, [%r8+24];
	ld.shared.f32 	%f79, [%r9+408];
	fma.rn.f32 	%f80, %f78, %f79, %f77;
	ld.shared.f32 	%f81, [%r8+28];
	ld.shared.f32 	%f82, [%r9+476];
	fma.rn.f32 	%f83, %f81, %f82, %f80;
	ld.shared.f32 	%f84, [%r8+32];
	ld.shared.f32 	%f85, [%r9+544];
	fma.rn.f32 	%f86, %f84, %f85, %f83;
	ld.shared.f32 	%f87, [%r8+36];
	ld.shared.f32 	%f88, [%r9+612];
	fma.rn.f32 	%f89, %f87, %f88, %f86;
	ld.shared.f32 	%f90, [%r8+40];
	ld.shared.f32 	%f91, [%r9+680];
	fma.rn.f32 	%f92, %f90, %f91, %f89;
	ld.shared.f32 	%f93, [%r8+44];
	ld.shared.f32 	%f94, [%r9+748];
	fma.rn.f32 	%f95, %f93, %f94, %f92;
	ld.shared.f32 	%f96, [%r8+48];
	ld.shared.f32 	%f97, [%r9+816];
	fma.rn.f32 	%f98, %f96, %f97, %f95;
	ld.shared.f32 	%f99, [%r8+52];
	ld.shared.f32 	%f100, [%r9+884];
	fma.rn.f32 	%f101, %f99, %f100, %f98;
	ld.shared.f32 	%f102, [%r8+56];
	ld.shared.f32 	%f103, [%r9+952];
	fma.rn.f32 	%f104, %f102, %f103, %f101;
	ld.shared.f32 	%f105, [%r8+60];
	ld.shared.f32 	%f106, [%r9+1020];
	fma.rn.f32 	%f107, %f105, %f106, %f104;
	bar.sync 	0;
	add.s32 	%r37, %r37, 2;
	add.s64 	%rd18, %rd18, 128;
	add.s32 	%r36, %r36, 32;
	add.s32 	%r35, %r35, 24576;
	setp.ne.s32 	%p3, %r37, 48;
	@%p3 bra 	$L__BB0_1;
	setp.gt.s32 	%p4, %r2, 767;
	setp.gt.u32 	%p5, %r3, 767;
	or.pred  	%p6, %p4, %p5;
	@%p6 bra 	$L__BB0_10;
	add.s32 	%r34, %r7, %r1;
	cvta.to.global.u64 	%rd15, %rd7;
	mul.wide.s32 	%rd16, %r34, 4;
	add.s64 	%rd17, %rd15, %rd16;
	st.global.f32 	[%rd17], %f107;
$L__BB0_10:
	ret;

}


// ===== COMPILED SASS (sm_100) =====

	.target	sm_100

	.elftype	@"ET_EXEC"


//--------------------- .note.nv.tkinfo           --------------------------
	.section	.note.nv.tkinfo,"",@"SHT_NOTE"
	.sectionflags	@"SHF_NOTE_NV_TKINFO"
	.tkinfo
        /*0018*/ 	.word	0x00000002
        /*0030*/ 	.string	""
        /*0030*/ 	.string	"ptxas"
        /*0030*/ 	.string	"Cuda compilation tools, release 13.0, V13.0.88"
        /*0030*/ 	.string	"Build cuda_13.0.r13.0/compiler.36424714_0"
        /*0030*/ 	.string	"-arch sm_100 -m 64 "



//--------------------- .note.nv.cuinfo           --------------------------
	.section	.note.nv.cuinfo,"",@"SHT_NOTE"
	.sectionflags	@"SHF_NOTE_NV_CUINFO"
        /*0018*/ 	.short	0x0002
        /*001a*/ 	.short	0x0064
        /*001c*/ 	.short	0x0082
	.zero		2


//--------------------- .nv.info                  --------------------------
	.section	.nv.info,"",@"SHT_CUDA_INFO"
	.align	4


	//----- nvinfo : EIATTR_REGCOUNT
	.align		4
        /*0000*/ 	.byte	0x04, 0x2f
        /*0002*/ 	.short	(.L_1 - .L_0)
	.align		4
.L_0:
        /*0004*/ 	.word	index@(_Z11tiledMatMulPfS_S_)
        /*0008*/ 	.word	0x00000020


	//----- nvinfo : EIATTR_FRAME_SIZE
	.align		4
.L_1:
        /*000c*/ 	.byte	0x04, 0x11
        /*000e*/ 	.short	(.L_3 - .L_2)
	.align		4
.L_2:
        /*0010*/ 	.word	index@(_Z11tiledMatMulPfS_S_)
        /*0014*/ 	.word	0x00000000


	//----- nvinfo : EIATTR_MIN_STACK_SIZE
	.align		4
.L_3:
        /*0018*/ 	.byte	0x04, 0x12
        /*001a*/ 	.short	(.L_5 - .L_4)
	.align		4
.L_4:
        /*001c*/ 	.word	index@(_Z11tiledMatMulPfS_S_)
        /*0020*/ 	.word	0x00000000
.L_5:


//--------------------- .nv.compat                --------------------------
	.section	.nv.compat,"",@"SHT_CUDA_COMPAT_INFO"
	.align	4
        /*0000*/ 	.byte	0x02, 0x09, 0x00, 0x00, 0x02, 0x02, 0x01, 0x00, 0x02, 0x05, 0x05, 0x00, 0x03, 0x07, 0x01, 0x01
        /*0010*/ 	.byte	0x02, 0x03, 0x00, 0x00, 0x02, 0x06, 0x01, 0x00, 0x04, 0x0b, 0x08, 0x00, 0x09, 0x00, 0x00, 0x00
        /*0020*/ 	.byte	0x00, 0x00, 0x00, 0x00


//--------------------- .nv.info._Z11tiledMatMulPfS_S_ --------------------------
	.section	.nv.info._Z11tiledMatMulPfS_S_,"",@"SHT_CUDA_INFO"
	.sectionflags	@""
	.align	4


	//----- nvinfo : EIATTR_CUDA_API_VERSION
	.align		4
        /*0000*/ 	.byte	0x04, 0x37
        /*0002*/ 	.short	(.L_7 - .L_6)
.L_6:
        /*0004*/ 	.word	0x00000082


	//----- nvinfo : EIATTR_KPARAM_INFO
	.align		4
.L_7:
        /*0008*/ 	.byte	0x04, 0x17
        /*000a*/ 	.short	(.L_9 - .L_8)
.L_8:
        /*000c*/ 	.word	0x00000000
        /*0010*/ 	.short	0x0002
        /*0012*/ 	.short	0x0010
        /*0014*/ 	.byte	0x00, 0xf5, 0x21, 0x00


	//----- nvinfo : EIATTR_KPARAM_INFO
	.align		4
.L_9:
        /*0018*/ 	.byte	0x04, 0x17
        /*001a*/ 	.short	(.L_11 - .L_10)
.L_10:
        /*001c*/ 	.word	0x00000000
        /*0020*/ 	.short	0x0001
        /*0022*/ 	.short	0x0008
        /*0024*/ 	.byte	0x00, 0xf5, 0x21, 0x00


	//----- nvinfo : EIATTR_KPARAM_INFO
	.align		4
.L_11:
        /*0028*/ 	.byte	0x04, 0x17
        /*002a*/ 	.short	(.L_13 - .L_12)
.L_12:
        /*002c*/ 	.word	0x00000000
        /*0030*/ 	.short	0x0000
        /*0032*/ 	.short	0x0000
        /*0034*/ 	.byte	0x00, 0xf5, 0x21, 0x00


	//----- nvinfo : EIATTR_SPARSE_MMA_MASK
	.align		4
.L_13:
        /*0038*/ 	.byte	0x03, 0x50
        /*003a*/ 	.short	0x0000


	//----- nvinfo : EIATTR_MAXREG_COUNT
	.align		4
        /*003c*/ 	.byte	0x03, 0x1b
        /*003e*/ 	.short	0x00ff


	//----- nvinfo : EIATTR_NUM_BARRIERS
	.align		4
        /*0040*/ 	.byte	0x02, 0x4c
        /*0042*/ 	.byte	0x01
	.zero		1


	//----- nvinfo : EIATTR_MERCURY_ISA_VERSION
	.align		4
        /*0044*/ 	.byte	0x03, 0x5f
        /*0046*/ 	.short	0x0101


	//----- nvinfo : EIATTR_VRC_CTA_INIT_COUNT
	.align		4
        /*0048*/ 	.byte	0x02, 0x4a
	.zero		1
	.zero		1


	//----- nvinfo : EIATTR_EXIT_INSTR_OFFSETS
	.align		4
        /*004c*/ 	.byte	0x04, 0x1c
        /*004e*/ 	.short	(.L_15 - .L_14)


	//   ....[0]....
.L_14:
        /*0050*/ 	.word	0x00000a10


	//   ....[1]....
        /*0054*/ 	.word	0x00000a60


	//----- nvinfo : EIATTR_CBANK_PARAM_SIZE
	.align		4
.L_15:
        /*0058*/ 	.byte	0x03, 0x19
        /*005a*/ 	.short	0x0018


	//----- nvinfo : EIATTR_PARAM_CBANK
	.align		4
        /*005c*/ 	.byte	0x04, 0x0a
        /*005e*/ 	.short	(.L_17 - .L_16)
	.align		4
.L_16:
        /*0060*/ 	.word	index@(.nv.constant0._Z11tiledMatMulPfS_S_)
        /*0064*/ 	.short	0x0380
        /*0066*/ 	.short	0x0018


	//----- nvinfo : EIATTR_SW_WAR
	.align		4
.L_17:
        /*0068*/ 	.byte	0x04, 0x36
        /*006a*/ 	.short	(.L_19 - .L_18)
.L_18:
        /*006c*/ 	.word	0x00000008
.L_19:


//--------------------- .nv.callgraph             --------------------------
	.section	.nv.callgraph,"",@"SHT_CUDA_CALLGRAPH"
	.align	4
	.sectionentsize	8
	.align		4
        /*0000*/ 	.word	0x00000000
	.align		4
        /*0004*/ 	.word	0xffffffff
	.align		4
        /*0008*/ 	.word	0x00000000
	.align		4
        /*000c*/ 	.word	0xfffffffe
	.align		4
        /*0010*/ 	.word	0x00000000
	.align		4
        /*0014*/ 	.word	0xfffffffd
	.align		4
        /*0018*/ 	.word	0x00000000
	.align		4
        /*001c*/ 	.word	0xfffffffc


//--------------------- .text._Z11tiledMatMulPfS_S_ --------------------------
	.section	.text._Z11tiledMatMulPfS_S_,"ax",@progbits
	.align	128
        .global         _Z11tiledMatMulPfS_S_
        .type           _Z11tiledMatMulPfS_S_,@function
        .size           _Z11tiledMatMulPfS_S_,(.L_x_2 - _Z11tiledMatMulPfS_S_)
        .other          _Z11tiledMatMulPfS_S_,@"STO_CUDA_ENTRY STV_DEFAULT"
_Z11tiledMatMulPfS_S_:
.text._Z11tiledMatMulPfS_S_:
[----:B------:R-:W-:Y:S01]  /*0000*/  LDC R1, c[0x0][0x37c] ;  /* 0x0000df00ff017b82 */ /* 0x000fe20000000800 */
[----:B------:R-:W0:Y:S01]  /*0010*/  S2R R13, SR_TID.Y ;  /* 0x00000000000d7919 */ /* 0x000e220000002200 */
[----:B------:R-:W1:Y:S06]  /*0020*/  LDCU UR4, c[0x0][0x360] ;  /* 0x00006c00ff0477ac */ /* 0x000e6c0008000800 */
[----:B------:R-:W0:Y:S01]  /*0030*/  S2UR UR6, SR_CTAID.Y ;  /* 0x00000000000679c3 */ /* 0x000e220000002600 */
[----:B------:R-:W-:Y:S01]  /*0040*/  MOV R4, 0x400 ;  /* 0x0000040000047802 */ /* 0x000fe20000000f00 */
[----:B------:R-:W2:Y:S01]  /*0050*/  S2R R15, SR_TID.X ;  /* 0x00000000000f7919 */ /* 0x000ea20000002100 */
[----:B------:R-:W-:-:S02]  /*0060*/  HFMA2 R17, -RZ, RZ, 0, 0 ;  /* 0x00000000ff117431 */ /* 0x000fc400000001ff */
[----:B------:R-:W-:Y:S01]  /*0070*/  IADD3 R5, PT, PT, R4, 0x440, RZ ;  /* 0x0000044004057810 */ /* 0x000fe20007ffe0ff */
[----:B------:R-:W3:Y:S02]  /*0080*/  S2R R6, SR_CgaCtaId ;  /* 0x0000000000067919 */ /* 0x000ee40000008800 */
[----:B------:R-:W0:Y:S08]  /*0090*/  LDC R0, c[0x0][0x364] ;  /* 0x0000d900ff007b82 */ /* 0x000e300000000800 */
[----:B------:R-:W1:Y:S08]  /*00a0*/  S2UR UR5, SR_CTAID.X ;  /* 0x00000000000579c3 */ /* 0x000e700000002500 */
[----:B------:R-:W4:Y:S08]  /*00b0*/  LDC.64 R18, c[0x0][0x380] ;  /* 0x0000e000ff127b82 */ /* 0x000f300000000a00 */
[----:B------:R-:W4:Y:S01]  /*00c0*/  LDC.64 R2, c[0x0][0x388] ;  /* 0x0000e200ff027b82 */ /* 0x000f220000000a00 */
[--C-:B0-----:R-:W-:Y:S01]  /*00d0*/  IMAD R0, R0, UR6, R13.reuse ;  /* 0x0000000600007c24 */ /* 0x101fe2000f8e020d */
[----:B--2---:R-:W-:Y:S01]  /*00e0*/  LOP3.LUT R22, R15, 0x3f0, R13, 0xc8, !PT ;  /* 0x000003f00f167812 */ /* 0x004fe200078ec80d */
[----:B------:R-:W0:Y:S02]  /*00f0*/  LDCU.64 UR6, c[0x0][0x358] ;  /* 0x00006b00ff0677ac */ /* 0x000e240008000a00 */
[----:B------:R-:W-:Y:S01]  /*0100*/  IMAD R8, R0, 0x300, R15 ;  /* 0x0000030000087824 */ /* 0x000fe200078e020f */
[C---:B---3--:R-:W-:Y:S01]  /*0110*/  LEA R4, R6.reuse, R4, 0x18 ;  /* 0x0000000406047211 */ /* 0x048fe200078ec0ff */
[----:B-1----:R-:W-:Y:S01]  /*0120*/  UIMAD UR5, UR5, UR4, URZ ;  /* 0x00000004050572a4 */ /* 0x002fe2000f8e02ff */
[----:B------:R-:W-:-:S03]  /*0130*/  LEA R5, R6, R5, 0x18 ;  /* 0x0000000506057211 */ /* 0x000fc600078ec0ff */
[--C-:B------:R-:W-:Y:S01]  /*0140*/  IMAD R14, R15, 0x44, R4.reuse ;  /* 0x000000440f0e7824 */ /* 0x100fe200078e0204 */
[----:B------:R-:W-:Y:S01]  /*0150*/  MOV R11, R8 ;  /* 0x00000008000b7202 */ /* 0x000fe20000000f00 */
[----:B------:R-:W-:Y:S01]  /*0160*/  IMAD R12, R13, 0x44, R4 ;  /* 0x000000440d0c7824 */ /* 0x000fe200078e0204 */
[C---:B------:R-:W-:Y:S01]  /*0170*/  IADD3 R10, PT, PT, R15.reuse, UR5, RZ ;  /* 0x000000050f0a7c10 */ /* 0x040fe2000fffe0ff */
[----:B------:R-:W-:Y:S01]  /*0180*/  IMAD R5, R15, 0x44, R5 ;  /* 0x000000440f057824 */ /* 0x000fe200078e0205 */
[C---:B------:R-:W-:Y:S01]  /*0190*/  LEA R14, R13.reuse, R14, 0x2 ;  /* 0x0000000e0d0e7211 */ /* 0x040fe200078e10ff */
[----:B----4-:R-:W-:Y:S01]  /*01a0*/  IMAD.WIDE.U32 R18, R8, 0x4, R18 ;  /* 0x0000000408127825 */ /* 0x010fe200078e0012 */
[----:B------:R-:W-:Y:S02]  /*01b0*/  UMOV UR4, URZ ;  /* 0x000000ff00047c82 */ /* 0x000fe40008000000 */
[----:B------:R-:W-:Y:S01]  /*01c0*/  LEA R16, R13, R5, 0x2 ;  /* 0x000000050d107211 */ /* 0x000fe200078e10ff */
[----:B------:R-:W-:Y:S01]  /*01d0*/  IMAD R15, R15, -0x40, R5 ;  /* 0xffffffc00f0f7824 */ /* 0x000fe200078e0205 */
[----:B------:R-:W-:Y:S01]  /*01e0*/  IADD3 R9, P0, PT, R18, 0x40, RZ ;  /* 0x0000004012097810 */ /* 0x000fe20007f1e0ff */
[----:B------:R-:W-:-:S03]  /*01f0*/  IMAD R13, R13, 0x300, R10 ;  /* 0x000003000d0d7824 */ /* 0x000fc600078e020a */
[----:B0-----:R-:W-:-:S09]  /*0200*/  IADD3.X R18, PT, PT, RZ, R19, RZ, P0, !PT ;  /* 0x00000013ff127210 */ /* 0x001fd200007fe4ff */
.L_x_0:
[----:B------:R-:W-:Y:S01]  /*0210*/  ISETP.NE.AND P0, PT, R22, RZ, PT ;  /* 0x000000ff1600720c */ /* 0x000fe20003f05270 */
[----:B------:R-:W-:-:S12]  /*0220*/  IMAD.WIDE R4, R13, 0x4, R2 ;  /* 0x000000040d047825 */ /* 0x000fd800078e0202 */
[----:B------:R-:W0:Y:S01]  /*0230*/  @!P0 LDC.64 R6, c[0x0][0x380] ;  /* 0x0000e000ff068b82 */ /* 0x000e220000000a00 */
[----:B------:R-:W2:Y:S01]  /*0240*/  @!P0 LDG.E R21, desc[UR6][R4.64] ;  /* 0x0000000604158981 */ /* 0x000ea2000c1e1900 */
[----:B0-----:R-:W-:-:S06]  /*0250*/  @!P0 IMAD.WIDE.U32 R6, R11, 0x4, R6 ;  /* 0x000000040b068825 */ /* 0x001fcc00078e0006 */
[----:B------:R-:W3:Y:S01]  /*0260*/  @!P0 LDG.E R7, desc[UR6][R6.64] ;  /* 0x0000000606078981 */ /* 0x000ee2000c1e1900 */
[----:B------:R-:W-:-:S03]  /*0270*/  @P0 MOV R21, RZ ;  /* 0x000000ff00150202 */ /* 0x000fc60000000f00 */
[----:B---3--:R-:W-:Y:S04]  /*0280*/  @!P0 STS [R14], R7 ;  /* 0x000000070e008388 */ /* 0x008fe80000000800 */
[----:B------:R-:W-:Y:S04]  /*0290*/  @P0 STS [R14], RZ ;  /* 0x000000ff0e000388 */ /* 0x000fe80000000800 */
[----:B--2---:R-:W-:Y:S01]  /*02a0*/  STS [R16], R21 ;  /* 0x0000001510007388 */ /* 0x004fe20000000800 */
[----:B------:R-:W-:Y:S06]  /*02b0*/  BAR.SYNC.DEFER_BLOCKING 0x0 ;  /* 0x0000000000007b1d */ /* 0x000fec0000010000 */
[----:B------:R-:W-:Y:S04]  /*02c0*/  LDS R20, [R12] ;  /* 0x000000000c147984 */ /* 0x000fe80000000800 */
[----:B------:R-:W0:Y:S04]  /*02d0*/  LDS R25, [R15] ;  /* 0x000000000f197984 */ /* 0x000e280000000800 */
[----:B------:R-:W-:Y:S04]  /*02e0*/  LDS R27, [R12+0x4] ;  /* 0x000004000c1b7984 */ /* 0x000fe80000000800 */
[----:B------:R-:W1:Y:S04]  /*02f0*/  LDS R28, [R15+0x44] ;  /* 0x000044000f1c7984 */ /* 0x000e680000000800 */
[----:B------:R-:W-:Y:S04]  /*0300*/  LDS R23, [R12+0x8] ;  /* 0x000008000c177984 */ /* 0x000fe80000000800 */
[----:B------:R-:W2:Y:S04]  /*0310*/  LDS R6, [R15+0x88] ;  /* 0x000088000f067984 */ /* 0x000ea80000000800 */
[----:B------:R-:W-:Y:S04]  /*0320*/  LDS R19, [R12+0xc] ;  /* 0x00000c000c137984 */ /* 0x000fe80000000800 */
[----:B------:R-:W3:Y:S04]  /*0330*/  LDS R24, [R15+0xcc] ;  /* 0x0000cc000f187984 */ /* 0x000ee80000000800 */
[----:B------:R-:W-:Y:S04]  /*0340*/  LDS R21, [R12+0x10] ;  /* 0x000010000c157984 */ /* 0x000fe80000000800 */
[----:B------:R-:W4:Y:S04]  /*0350*/  LDS R26, [R15+0x110] ;  /* 0x000110000f1a7984 */ /* 0x000f280000000800 */
[----:B------:R-:W-:Y:S01]  /*0360*/  LDS R7, [R15+0x198] ;  /* 0x000198000f077984 */ /* 0x000fe20000000800 */
[----:B0-----:R-:W-:-:S03]  /*0370*/  FFMA R20, R20, R25, R17 ;  /* 0x0000001914147223 */ /* 0x001fc60000000011 */
[----:B------:R-:W-:Y:S01]  /*0380*/  LDS R17, [R12+0x14] ;  /* 0x000014000c117984 */ /* 0x000fe20000000800 */
[----:B-1----:R-:W-:-:S03]  /*0390*/  FFMA R28, R27, R28, R20 ;  /* 0x0000001c1b1c7223 */ /* 0x002fc60000000014 */
[----:B------:R-:W0:Y:S01]  /*03a0*/  LDS R20, [R15+0x154] ;  /* 0x000154000f147984 */ /* 0x000e220000000800 */
[----:B--2---:R-:W-:-:S03]  /*03b0*/  FFMA R28, R23, R6, R28 ;  /* 0x00000006171c7223 */ /* 0x004fc6000000001c */
[----:B------:R-:W1:Y:S01]  /*03c0*/  LDS R6, [R12+0x18] ;  /* 0x000018000c067984 */ /* 0x000e620000000800 */
[----:B---3--:R-:W-:-:S03]  /*03d0*/  FFMA R28, R19, R24, R28 ;  /* 0x00000018131c7223 */ /* 0x008fc6000000001c */
[----:B------:R-:W-:Y:S04]  /*03e0*/  LDS R19, [R12+0x1c] ;  /* 0x00001c000c137984 */ /* 0x000fe80000000800 */
[----:B------:R-:W2:Y:S01]  /*03f0*/  LDS R24, [R15+0x1dc] ;  /* 0x0001dc000f187984 */ /* 0x000ea20000000800 */
[----:B----4-:R-:W-:-:S03]  /*0400*/  FFMA R28, R21, R26, R28 ;  /* 0x0000001a151c7223 */ /* 0x010fc6000000001c */
[----:B------:R-:W-:Y:S04]  /*0410*/  LDS R21, [R12+0x20] ;  /* 0x000020000c157984 */ /* 0x000fe80000000800 */
[----:B------:R-:W3:Y:S01]  /*0420*/  LDS R26, [R15+0x220] ;  /* 0x000220000f1a7984 */ /* 0x000ee20000000800 */
[----:B0-----:R-:W-:-:S03]  /*0430*/  FFMA R23, R17, R20, R28 ;  /* 0x0000001411177223 */ /* 0x001fc6000000001c */
[----:B------:R-:W-:Y:S04]  /*0440*/  LDS R17, [R12+0x24] ;  /* 0x000024000c117984 */ /* 0x000fe80000000800 */
[----:B------:R-:W0:Y:S01]  /*0450*/  LDS R20, [R15+0x264] ;  /* 0x000264000f147984 */ /* 0x000e220000000800 */
[----:B-1----:R-:W-:-:S03]  /*0460*/  FFMA R28, R6, R7, R23 ;  /* 0x00000007061c7223 */ /* 0x002fc60000000017 */
[----:B------:R-:W-:Y:S04]  /*0470*/  LDS R6, [R12+0x28] ;  /* 0x000028000c067984 */ /* 0x000fe80000000800 */
[----:B------:R-:W1:Y:S04]  /*0480*/  LDS R7, [R15+0x2a8] ;  /* 0x0002a8000f077984 */ /* 0x000e680000000800 */
[----:B------:R-:W-:Y:S01]  /*0490*/  LDS R23, [R12+0x2c] ;  /* 0x00002c000c177984 */ /* 0x000fe20000000800 */
[----:B--2---:R-:W-:-:S03]  /*04a0*/  FFMA R28, R19, R24, R28 ;  /* 0x00000018131c7223 */ /* 0x004fc6000000001c */
[----:B------:R-:W2:Y:S04]  /*04b0*/  LDS R24, [R15+0x2ec] ;  /* 0x0002ec000f187984 */ /* 0x000ea80000000800 */
[----:B------:R-:W-:Y:S01]  /*04c0*/  LDS R19, [R12+0x30] ;  /* 0x000030000c137984 */ /* 0x000fe20000000800 */
[----:B---3--:R-:W-:-:S03]  /*04d0*/  FFMA R28, R21, R26, R28 ;  /* 0x0000001a151c7223 */ /* 0x008fc6000000001c */
[----:B------:R-:W3:Y:S04]  /*04e0*/  LDS R26, [R15+0x330] ;  /* 0x000330000f1a7984 */ /* 0x000ee80000000800 */
[----:B------:R-:W-:Y:S01]  /*04f0*/  LDS R21, [R12+0x38] ;  /* 0x000038000c157984 */ /* 0x000fe20000000800 */
[----:B0-----:R-:W-:-:S03]  /*0500*/  FFMA R17, R17, R20, R28 ;  /* 0x0000001411117223 */ /* 0x001fc6000000001c */
[----:B------:R-:W-:Y:S01]  /*0510*/  LDS R28, [R15+0x374] ;  /* 0x000374000f1c7984 */ /* 0x000fe20000000800 */
[----:B-1----:R-:W-:-:S03]  /*0520*/  FFMA R6, R6, R7, R17 ;  /* 0x0000000706067223 */ /* 0x002fc60000000011 */
[----:B------:R-:W0:Y:S04]  /*0530*/  LDS R17, [R12+0x34] ;  /* 0x000034000c117984 */ /* 0x000e280000000800 */
[----:B------:R-:W-:Y:S01]  /*0540*/  LDS R7, [R15+0x3fc] ;  /* 0x0003fc000f077984 */ /* 0x000fe20000000800 */
[----:B--2---:R-:W-:-:S03]  /*0550*/  FFMA R20, R23, R24, R6 ;  /* 0x0000001817147223 */ /* 0x004fc60000000006 */
[----:B------:R-:W1:Y:S04]  /*0560*/  LDS R24, [R15+0x3b8] ;  /* 0x0003b8000f187984 */ /* 0x000e680000000800 */
[----:B------:R-:W2:Y:S01]  /*0570*/  LDS R6, [R12+0x3c] ;  /* 0x00003c000c067984 */ /* 0x000ea20000000800 */
[----:B------:R-:W-:Y:S01]  /*0580*/  BAR.SYNC.DEFER_BLOCKING 0x0 ;  /* 0x0000000000007b1d */ /* 0x000fe20000010000 */
[----:B------:R-:W-:-:S13]  /*0590*/  ISETP.NE.AND P0, PT, R22, RZ, PT ;  /* 0x000000ff1600720c */ /* 0x000fda0003f05270 */
[----:B------:R-:W-:-:S06]  /*05a0*/  @P0 MOV R25, RZ ;  /* 0x000000ff00190202 */ /* 0x000fcc0000000f00 */
[----:B------:R4:W5:Y:S02]  /*05b0*/  @!P0 LDG.E R25, desc[UR6][R4.64+0xc000] ;  /* 0x00c0000604198981 */ /* 0x000964000c1e1900 */
[----:B----4-:R-:W-:Y:S02]  /*05c0*/  @!P0 MOV R4, R9 ;  /* 0x0000000900048202 */ /* 0x010fe40000000f00 */
[----:B------:R-:W-:-:S05]  /*05d0*/  @!P0 MOV R5, R18 ;  /* 0x0000001200058202 */ /* 0x000fca0000000f00 */
[----:B------:R-:W4:Y:S04]  /*05e0*/  @!P0 LDG.E R29, desc[UR6][R4.64] ;  /* 0x00000006041d8981 */ /* 0x000f28000c1e1900 */
[----:B------:R-:W-:Y:S01]  /*05f0*/  @P0 STS [R14], RZ ;  /* 0x000000ff0e000388 */ /* 0x000fe20000000800 */
[----:B---3--:R-:W-:-:S04]  /*0600*/  FFMA R27, R19, R26, R20 ;  /* 0x0000001a131b7223 */ /* 0x008fc80000000014 */
[----:B0-----:R-:W-:-:S04]  /*0610*/  FFMA R28, R17, R28, R27 ;  /* 0x0000001c111c7223 */ /* 0x001fc8000000001b */
[----:B-1----:R-:W-:-:S04]  /*0620*/  FFMA R21, R21, R24, R28 ;  /* 0x0000001815157223 */ /* 0x002fc8000000001c */
[----:B--2---:R-:W-:Y:S01]  /*0630*/  FFMA R28, R6, R7, R21 ;  /* 0x00000007061c7223 */ /* 0x004fe20000000015 */
[----:B------:R-:W-:-:S04]  /*0640*/  UIADD3 UR4, UPT, UPT, UR4, 0x2, URZ ;  /* 0x0000000204047890 */ /* 0x000fc8000fffe0ff */
[----:B------:R-:W-:Y:S01]  /*0650*/  UISETP.NE.AND UP0, UPT, UR4, 0x30, UPT ;  /* 0x000000300400788c */ /* 0x000fe2000bf05270 */
[----:B------:R-:W-:Y:S02]  /*0660*/  IADD3 R13, PT, PT, R13, 0x6000, RZ ;  /* 0x000060000d0d7810 */ /* 0x000fe40007ffe0ff */
[----:B------:R-:W-:Y:S01]  /*0670*/  IADD3 R11, PT, PT, R11, 0x20, RZ ;  /* 0x000000200b0b7810 */ /* 0x000fe20007ffe0ff */
[----:B----4-:R-:W-:Y:S04]  /*0680*/  @!P0 STS [R14], R29 ;  /* 0x0000001d0e008388 */ /* 0x010fe80000000800 */
[----:B-----5:R-:W-:Y:S01]  /*0690*/  STS [R16], R25 ;  /* 0x0000001910007388 */ /* 0x020fe20000000800 */
        /* <DEDUP_REMOVED lines=13> */
[----:B------:R-:W0:Y:S01]  /*0770*/  LDS R26, [R15+0x154] ;  /* 0x000154000f1a7984 */ /* 0x000e220000000800 */
[----:B-1----:R-:W-:-:S03]  /*0780*/  FFMA R28, R19, R20, R28 ;  /* 0x00000014131c7223 */ /* 0x002fc6000000001c */
[----:B------:R-:W-:Y:S04]  /*0790*/  LDS R19, [R12+0x18] ;  /* 0x000018000c137984 */ /* 0x000fe80000000800 */
[----:B------:R-:W1:Y:S01]  /*07a0*/  LDS R20, [R15+0x198] ;  /* 0x000198000f147984 */ /* 0x000e620000000800 */
[----:B--2---:R-:W-:-:S03]  /*07b0*/  FFMA R23, R17, R4, R28 ;  /* 0x0000000411177223 */ /* 0x004fc6000000001c */
[----:B------:R-:W-:Y:S04]  /*07c0*/  LDS R4, [R12+0x1c] ;  /* 0x00001c000c047984 */ /* 0x000fe80000000800 */
[----:B------:R-:W2:Y:S01]  /*07d0*/  LDS R17, [R15+0x1dc] ;  /* 0x0001dc000f117984 */ /* 0x000ea20000000800 */
[----:B---3--:R-:W-:-:S03]  /*07e0*/  FFMA R23, R24, R5, R23 ;  /* 0x0000000518177223 */ /* 0x008fc60000000017 */
[----:B------:R-:W-:Y:S04]  /*07f0*/  LDS R24, [R12+0x20] ;  /* 0x000020000c187984 */ /* 0x000fe80000000800 */
[----:B------:R-:W3:Y:S01]  /*0800*/  LDS R5, [R15+0x220] ;  /* 0x000220000f057984 */ /* 0x000ee20000000800 */
[----:B----4-:R-:W-:-:S03]  /*0810*/  FFMA R28, R6, R7, R23 ;  /* 0x00000007061c7223 */ /* 0x010fc60000000017 */
[----:B------:R-:W-:Y:S04]  /*0820*/  LDS R7, [R12+0x24] ;  /* 0x000024000c077984 */ /* 0x000fe80000000800 */
[----:B------:R-:W4:Y:S01]  /*0830*/  LDS R6, [R15+0x264] ;  /* 0x000264000f067984 */ /* 0x000f220000000800 */
[----:B0-----:R-:W-:-:S03]  /*0840*/  FFMA R28, R21, R26, R28 ;  /* 0x0000001a151c7223 */ /* 0x001fc6000000001c */
[----:B------:R-:W-:Y:S04]  /*0850*/  LDS R26, [R12+0x28] ;  /* 0x000028000c1a7984 */ /* 0x000fe80000000800 */
        /* <DEDUP_REMOVED lines=16> */
[----:B-1----:R-:W-:-:S04]  /*0960*/  FFMA R19, R20, R19, R21 ;  /* 0x0000001314137223 */ /* 0x002fc80000000015 */
[----:B--2---:R-:W-:Y:S01]  /*0970*/  FFMA R4, R4, R17, R19 ;  /* 0x0000001104047223 */ /* 0x004fe20000000013 */
[----:B------:R-:W-:Y:S01]  /*0980*/  BAR.SYNC.DEFER_BLOCKING 0x0 ;  /* 0x0000000000007b1d */ /* 0x000fe20000010000 */
[----:B------:R-:W-:Y:S02]  /*0990*/  IADD3 R9, P0, PT, R9, 0x80, RZ ;  /* 0x0000008009097810 */ /* 0x000fe40007f1e0ff */
[----:B---3--:R-:W-:Y:S02]  /*09a0*/  FFMA R5, R5, R24, R4 ;  /* 0x0000001805057223 */ /* 0x008fe40000000004 */
[----:B------:R-:W-:Y:S02]  /*09b0*/  IADD3.X R18, PT, PT, RZ, R18, RZ, P0, !PT ;  /* 0x00000012ff127210 */ /* 0x000fe400007fe4ff */
[----:B----4-:R-:W-:-:S04]  /*09c0*/  FFMA R5, R6, R7, R5 ;  /* 0x0000000706057223 */ /* 0x010fc80000000005 */
[----:B0-----:R-:W-:Y:S01]  /*09d0*/  FFMA R17, R26, R23, R5 ;  /* 0x000000171a117223 */ /* 0x001fe20000000005 */
[----:B------:R-:W-:Y:S06]  /*09e0*/  BRA.U UP0, `(.L_x_0) ;  /* 0xfffffff900087547 */ /* 0x000fec000b83ffff */
[----:B------:R-:W-:-:S04]  /*09f0*/  ISETP.GT.U32.AND P0, PT, R0, 0x2ff, PT ;  /* 0x000002ff0000780c */ /* 0x000fc80003f04070 */
[----:B------:R-:W-:-:S13]  /*0a00*/  ISETP.GT.OR P0, PT, R10, 0x2ff, P0 ;  /* 0x000002ff0a00780c */ /* 0x000fda0000704670 */
[----:B------:R-:W-:Y:S05]  /*0a10*/  @P0 EXIT ;  /* 0x000000000000094d */ /* 0x000fea0003800000 */
[----:B------:R-:W0:Y:S01]  /*0a20*/  LDC.64 R2, c[0x0][0x390] ;  /* 0x0000e400ff027b82 */ /* 0x000e220000000a00 */
[----:B------:R-:W-:-:S05]  /*0a30*/  IADD3 R5, PT, PT, R8, UR5, RZ ;  /* 0x0000000508057c10 */ /* 0x000fca000fffe0ff */
[----:B0-----:R-:W-:-:S05]  /*0a40*/  IMAD.WIDE R2, R5, 0x4, R2 ;  /* 0x0000000405027825 */ /* 0x001fca00078e0202 */
[----:B------:R-:W-:Y:S01]  /*0a50*/  STG.E desc[UR6][R2.64], R17 ;  /* 0x0000001102007986 */ /* 0x000fe2000c101906 */
[----:B------:R-:W-:Y:S05]  /*0a60*/  EXIT ;  /* 0x000000000000794d */ /* 0x000fea0003800000 */
.L_x_1:
[----:B------:R-:W-:-:S00]  /*0a70*/  BRA `(.L_x_1) ;  /* 0xfffffffc00fc7947 */ /* 0x000fc0000383ffff */
[----:B------:R-:W-:-:S00]  /*0a80*/  NOP ;  /* 0x0000000000007918 */ /* 0x000fc00000000000 */
[----:B------:R-:W-:-:S00]  /*0a90*/  NOP ;  /* 0x0000000000007918 */ /* 0x000fc00000000000 */
[----:B------:R-:W-:-:S00]  /*0aa0*/  NOP ;  /* 0x0000000000007918 */ /* 0x000fc00000000000 */
[----:B------:R-:W-:-:S00]  /*0ab0*/  NOP ;  /* 0x0000000000007918 */ /* 0x000fc00000000000 */
[----:B------:R-:W-:-:S00]  /*0ac0*/  NOP ;  /* 0x0000000000007918 */ /* 0x000fc00000000000 */
[----:B------:R-:W-:-:S00]  /*0ad0*/  NOP ;  /* 0x0000000000007918 */ /* 0x000fc00000000000 */
[----:B------:R-:W-:-:S00]  /*0ae0*/  NOP ;  /* 0x0000000000007918 */ /* 0x000fc00000000000 */
[----:B------:R-:W-:-:S00]  /*0af0*/  NOP ;  /* 0x0000000000007918 */ /* 0x000fc00000000000 */
.L_x_2:


//--------------------- .nv.shared._Z11tiledMatMulPfS_S_ --------------------------
	.section	.nv.shared._Z11tiledMatMulPfS_S_,"aw",@nobits
	.sectionflags	@""
	.align	4
.nv.shared._Z11tiledMatMulPfS_S_:
	.zero		3200


//--------------------- .nv.shared.reserved.0     --------------------------
	.section	.nv.shared.reserved.0,"aw",@nobits
	.weak		__nv_reservedSMEM_offset_0_alias
	.size		__nv_reservedSMEM_offset_0_alias, 0, 64
	.other		__nv_reservedSMEM_offset_0_alias,@"STO_CUDA_RESERVED_SHARED STV_DEFAULT"
__nv_reservedSMEM_offset_0_alias:
	.zero		0
	.zero		64


//--------------------- .nv.constant0._Z11tiledMatMulPfS_S_ --------------------------
	.section	.nv.constant0._Z11tiledMatMulPfS_S_,"a",@progbits
	.sectionflags	@""
	.align	4
.nv.constant0._Z11tiledMatMulPfS_S_:
	.zero		920


//--------------------- SYMBOLS --------------------------

	.type		.nv.reservedSmem.offset0,@object
	.size		.nv.reservedSmem.offset0,0x4
	.type		.nv.reservedSmem.cap,@object
	.size		.nv.reservedSmem.cap,0x4
